	.headerflags	@"EF_CUDA_TEXMODE_UNIFIED EF_CUDA_64BIT_ADDRESS EF_CUDA_ACCELERATORS EF_CUDA_SM90 EF_CUDA_VIRTUAL_SM(EF_CUDA_SM90)"
	.elftype	@"ET_EXEC"


//--------------------- .nv.info                  --------------------------
	.section	.nv.info,"",@"SHT_CUDA_INFO"
	.align	4


	//----- nvinfo : EIATTR_REGCOUNT
	.align		4
        /*0000*/ 	.byte	0x04, 0x2f
        /*0002*/ 	.short	(.L_2 - .L_1)
	.align		4
.L_1:
        /*0004*/ 	.word	index@(triton_poi_fused_gelu_mul_0)
        /*0008*/ 	.word	0x0000000f


	//----- nvinfo : EIATTR_MIN_STACK_SIZE
	.align		4
.L_2:
        /*000c*/ 	.byte	0x04, 0x12
        /*000e*/ 	.short	(.L_4 - .L_3)
	.align		4
.L_3:
        /*0010*/ 	.word	index@(triton_poi_fused_gelu_mul_0)
        /*0014*/ 	.word	0x00000000


	//----- nvinfo : EIATTR_FRAME_SIZE
	.align		4
.L_4:
        /*0018*/ 	.byte	0x04, 0x11
        /*001a*/ 	.short	(.L_6 - .L_5)
	.align		4
.L_5:
        /*001c*/ 	.word	index@(triton_poi_fused_gelu_mul_0)
        /*0020*/ 	.word	0x00000000


	//----- nvinfo : EIATTR_MIN_STACK_SIZE
	.align		4
.L_6:
        /*0024*/ 	.byte	0x04, 0x12
        /*0026*/ 	.short	(.L_8 - .L_7)
	.align		4
.L_7:
        /*0028*/ 	.word	index@(triton_poi_fused_gelu_mul_0)
        /*002c*/ 	.word	0x00000000
.L_8:


//--------------------- .nv.info.triton_poi_fused_gelu_mul_0 --------------------------
	.section	.nv.info.triton_poi_fused_gelu_mul_0,"",@"SHT_CUDA_INFO"
	.sectionflags	@""
	.align	4


	//----- nvinfo : EIATTR_CUDA_API_VERSION
	.align		4
        /*0000*/ 	.byte	0x04, 0x37
        /*0002*/ 	.short	(.L_10 - .L_9)
.L_9:
        /*0004*/ 	.word	0x0000007c


	//----- nvinfo : EIATTR_KPARAM_INFO
	.align		4
.L_10:
        /*0008*/ 	.byte	0x04, 0x17
        /*000a*/ 	.short	(.L_12 - .L_11)
.L_11:
        /*000c*/ 	.word	0x00000000
        /*0010*/ 	.short	0x0002
        /*0012*/ 	.short	0x0010
        /*0014*/ 	.byte	0x00, 0xf0, 0x11, 0x00


	//----- nvinfo : EIATTR_KPARAM_INFO
	.align		4
.L_12:
        /*0018*/ 	.byte	0x04, 0x17
        /*001a*/ 	.short	(.L_14 - .L_13)
.L_13:
        /*001c*/ 	.word	0x00000000
        /*0020*/ 	.short	0x0001
        /*0022*/ 	.short	0x0008
        /*0024*/ 	.byte	0x00, 0xf4, 0x21, 0x00


	//----- nvinfo : EIATTR_KPARAM_INFO
	.align		4
.L_14:
        /*0028*/ 	.byte	0x04, 0x17
        /*002a*/ 	.short	(.L_16 - .L_15)
.L_15:
        /*002c*/ 	.word	0x00000000
        /*0030*/ 	.short	0x0000
        /*0032*/ 	.short	0x0000
        /*0034*/ 	.byte	0x00, 0xf4, 0x21, 0x00


	//----- nvinfo : EIATTR_SPARSE_MMA_MASK
	.align		4
.L_16:
        /*0038*/ 	.byte	0x03, 0x50
        /*003a*/ 	.short	0x0000


	//----- nvinfo : EIATTR_MAXREG_COUNT
	.align		4
        /*003c*/ 	.byte	0x03, 0x1b
        /*003e*/ 	.short	0x00ff


	//----- nvinfo : EIATTR_EXIT_INSTR_OFFSETS
	.align		4
        /*0040*/ 	.byte	0x04, 0x1c
        /*0042*/ 	.short	(.L_18 - .L_17)


	//   ....[0]....
.L_17:
        /*0044*/ 	.word	0x00000370


	//   ....[1]....
        /*0048*/ 	.word	0x00000390


	//----- nvinfo : EIATTR_REQNTID
	.align		4
.L_18:
        /*004c*/ 	.byte	0x04, 0x10
        /*004e*/ 	.short	(.L_20 - .L_19)
.L_19:
        /*0050*/ 	.word	0x00000080
        /*0054*/ 	.word	0x00000001
        /*0058*/ 	.word	0x00000001


	//----- nvinfo : EIATTR_CBANK_PARAM_SIZE
	.align		4
.L_20:
        /*005c*/ 	.byte	0x03, 0x19
        /*005e*/ 	.short	0x0014


	//----- nvinfo : EIATTR_PARAM_CBANK
	.align		4
        /*0060*/ 	.byte	0x04, 0x0a
        /*0062*/ 	.short	(.L_22 - .L_21)
	.align		4
.L_21:
        /*0064*/ 	.word	index@(.nv.constant0.triton_poi_fused_gelu_mul_0)
        /*0068*/ 	.short	0x0210
        /*006a*/ 	.short	0x0014


	//----- nvinfo : EIATTR_SW_WAR
	.align		4
.L_22:
        /*006c*/ 	.byte	0x04, 0x36
        /*006e*/ 	.short	(.L_24 - .L_23)
.L_23:
        /*0070*/ 	.word	0x00000008
.L_24:


//--------------------- .nv.callgraph             --------------------------
	.section	.nv.callgraph,"",@"SHT_CUDA_CALLGRAPH"
	.align	4
	.sectionentsize	8
	.align		4
        /*0000*/ 	.word	0x00000000
	.align		4
        /*0004*/ 	.word	0xffffffff
	.align		4
        /*0008*/ 	.word	0x00000000
	.align		4
        /*000c*/ 	.word	0xfffffffe
	.align		4
        /*0010*/ 	.word	0x00000000
	.align		4
        /*0014*/ 	.word	0xfffffffd
	.align		4
        /*0018*/ 	.word	0x00000000
	.align		4
        /*001c*/ 	.word	0xfffffffc


//--------------------- .nv.constant4             --------------------------
	.section	.nv.constant4,"a",@progbits
	.align	8
	.align		8
.nv.constant4:
        /*0000*/ 	.dword	_$_str


//--------------------- .text.triton_poi_fused_gelu_mul_0 --------------------------
	.section	.text.triton_poi_fused_gelu_mul_0,"ax",@progbits
	.align	128
        .global         triton_poi_fused_gelu_mul_0
        .type           triton_poi_fused_gelu_mul_0,@function
        .size           triton_poi_fused_gelu_mul_0,(.L_x_1 - triton_poi_fused_gelu_mul_0)
        .other          triton_poi_fused_gelu_mul_0,@"STO_CUDA_ENTRY STV_DEFAULT"
triton_poi_fused_gelu_mul_0:
.text.triton_poi_fused_gelu_mul_0:
[----:B------:R-:W0:Y:S02]  /*0000*/  LDC R1, c[0x0][0x28] ;  /* 0x00000a00ff017b82 */ /* 0x000e240000000800 */
[----:B------:R-:W1:Y:S01]  /*0010*/  S2R R0, SR_TID.X ;  /* 0x0000000000007919 */ /* 0x000e620000002100 */
[----:B------:R-:W2:Y:S01]  /*0020*/  LDC.64 R4, c[0x0][0x210] ;  /* 0x00008400ff047b82 */ /* 0x000ea20000000a00 */
[----:B------:R-:W-:Y:S01]  /*0030*/  ULDC.64 UR4, c[0x0][0x208] ;  /* 0x0000820000047ab9 */ /* 0x000fe20000000a00 */
[----:B------:R-:W3:Y:S01]  /*0040*/  S2R R3, SR_CTAID.X ;  /* 0x0000000000037919 */ /* 0x000ee20000002500 */
[----:B-1----:R-:W-:-:S04]  /*0050*/  LOP3.LUT R0, R0, 0x7f, RZ, 0xc0, !PT ;  /* 0x0000007f00007812 */ /* 0x002fc800078ec0ff */
[----:B---3--:R-:W-:-:S04]  /*0060*/  LEA R0, R3, R0, 0x7 ;  /* 0x0000000003007211 */ /* 0x008fc800078e38ff */
[----:B------:R-:W-:Y:S02]  /*0070*/  SHF.R.S32.HI R3, RZ, 0x1f, R0 ;  /* 0x0000001fff037819 */ /* 0x000fe40000011400 */
[----:B------:R-:W-:Y:S02]  /*0080*/  ISETP.GE.AND P0, PT, R0, 0x100, PT ;  /* 0x000001000000780c */ /* 0x000fe40003f06270 */
[----:B------:R-:W-:-:S04]  /*0090*/  LEA.HI R3, R3, R0, RZ, 0x2 ;  /* 0x0000000003037211 */ /* 0x000fc800078f10ff */
[C---:B------:R-:W-:Y:S02]  /*00a0*/  SHF.L.U32 R2, R3.reuse, 0x1, RZ ;  /* 0x0000000103027819 */ /* 0x040fe400000006ff */
[----:B------:R-:W-:Y:S02]  /*00b0*/  LOP3.LUT R3, R3, 0xfffffffc, RZ, 0xc0, !PT ;  /* 0xfffffffc03037812 */ /* 0x000fe400078ec0ff */
[----:B------:R-:W-:-:S04]  /*00c0*/  LOP3.LUT R2, R2, 0xfffffff8, RZ, 0xc0, !PT ;  /* 0xfffffff802027812 */ /* 0x000fc800078ec0ff */
[----:B------:R-:W-:Y:S02]  /*00d0*/  IADD3 R9, R2, R0, -R3 ;  /* 0x0000000002097210 */ /* 0x000fe40007ffe803 */
[----:B------:R-:W-:-:S03]  /*00e0*/  CS2R R2, SRZ ;  /* 0x0000000000027805 */ /* 0x000fc6000001ff00 */
[----:B------:R-:W-:-:S04]  /*00f0*/  VIADD R7, R9, 0x4 ;  /* 0x0000000409077836 */ /* 0x000fc80000000000 */
[----:B--2---:R-:W-:-:S05]  /*0100*/  IMAD.WIDE R6, R7, 0x4, R4 ;  /* 0x0000000407067825 */ /* 0x004fca00078e0204 */
[----:B------:R1:W2:Y:S01]  /*0110*/  @!P0 LDG.E R2, desc[UR4][R6.64] ;  /* 0x0000000406028981 */ /* 0x0002a2000c1e1900 */
[----:B------:R-:W-:-:S05]  /*0120*/  IMAD.WIDE R4, R9, 0x4, R4 ;  /* 0x0000000409047825 */ /* 0x000fca00078e0204 */
[----:B------:R3:W4:Y:S01]  /*0130*/  @!P0 LDG.E R3, desc[UR4][R4.64] ;  /* 0x0000000404038981 */ /* 0x000722000c1e1900 */
[----:B------:R-:W-:Y:S01]  /*0140*/  HFMA2.MMA R8, -RZ, RZ, 0.470947265625, -12.46875 ;  /* 0x3789ca3cff087435 */ /* 0x000fe200000001ff */
[----:B------:R-:W-:Y:S01]  /*0150*/  MOV R9, 0xb9f560b9 ;  /* 0xb9f560b900097802 */ /* 0x000fe20000000f00 */
[----:B------:R-:W-:Y:S02]  /*0160*/  IMAD.MOV.U32 R10, RZ, RZ, 0x3bac840b ;  /* 0x3bac840bff0a7424 */ /* 0x000fe400078e00ff */
[----:B-1----:R-:W-:Y:S01]  /*0170*/  IMAD.MOV.U32 R6, RZ, RZ, -0x42f37e9e ;  /* 0xbd0c8162ff067424 */ /* 0x002fe200078e00ff */
[----:B---3--:R-:W-:Y:S01]  /*0180*/  HFMA2.MMA R4, -RZ, RZ, 1.52734375, -41152 ;  /* 0x3e1cf906ff047435 */ /* 0x008fe200000001ff */
[----:B------:R-:W-:Y:S01]  /*0190*/  MOV R5, 0x3f6a937e ;  /* 0x3f6a937e00057802 */ /* 0x000fe20000000f00 */
[C---:B--2---:R-:W-:Y:S01]  /*01a0*/  FMUL R12, R2.reuse, 0.70710676908493041992 ;  /* 0x3f3504f3020c7820 */ /* 0x044fe20000400000 */
[----:B------:R-:W-:-:S03]  /*01b0*/  FMUL R2, R2, 0.5 ;  /* 0x3f00000002027820 */ /* 0x000fc60000400000 */
[----:B------:R-:W-:-:S05]  /*01c0*/  FADD.FTZ R11, |R12|, -RZ ;  /* 0x800000ff0c0b7221 */ /* 0x000fca0000010200 */
[----:B------:R-:W-:-:S13]  /*01d0*/  FSETP.GE.AND P1, PT, R11, 1.0029599666595458984, PT ;  /* 0x3f8060fe0b00780b */ /* 0x000fda0003f26000 */
[----:B------:R-:W-:Y:S01]  /*01e0*/  @!P1 MOV R8, 0x38b1e96a ;  /* 0x38b1e96a00089802 */ /* 0x000fe20000000f00 */
[----:B------:R-:W-:Y:S01]  /*01f0*/  @!P1 FMUL R11, R12, R12 ;  /* 0x0000000c0c0b9220 */ /* 0x000fe20000400000 */
[----:B------:R-:W-:Y:S01]  /*0200*/  @!P1 MOV R9, 0xba574d20 ;  /* 0xba574d2000099802 */ /* 0x000fe20000000f00 */
[----:B------:R-:W-:Y:S01]  /*0210*/  @!P1 IMAD.MOV.U32 R6, RZ, RZ, -0x4323e419 ;  /* 0xbcdc1be7ff069424 */ /* 0x000fe200078e00ff */
[----:B------:R-:W-:Y:S02]  /*0220*/  @!P1 MOV R10, 0x3baad5ea ;  /* 0x3baad5ea000a9802 */ /* 0x000fe40000000f00 */
[----:B------:R-:W-:Y:S01]  /*0230*/  @!P1 MOV R4, 0x3de718af ;  /* 0x3de718af00049802 */ /* 0x000fe20000000f00 */
[----:B------:R-:W-:Y:S01]  /*0240*/  FFMA.FTZ R9, R11, R8, R9 ;  /* 0x000000080b097223 */ /* 0x000fe20000010009 */
[----:B------:R-:W-:-:S03]  /*0250*/  @!P1 MOV R5, 0xbec093ac ;  /* 0xbec093ac00059802 */ /* 0x000fc60000000f00 */
[----:B------:R-:W-:-:S04]  /*0260*/  FFMA.FTZ R9, R9, R11, R10 ;  /* 0x0000000b09097223 */ /* 0x000fc8000001000a */
[-C--:B------:R-:W-:Y:S01]  /*0270*/  FFMA.FTZ R9, R9, R11.reuse, R6 ;  /* 0x0000000b09097223 */ /* 0x080fe20000010006 */
[----:B------:R-:W-:Y:S01]  /*0280*/  IMAD.MOV.U32 R6, RZ, RZ, 0x3f20d842 ;  /* 0x3f20d842ff067424 */ /* 0x000fe200078e00ff */
[----:B------:R-:W-:Y:S02]  /*0290*/  @!P1 MOV R6, 0x3e0375d3 ;  /* 0x3e0375d300069802 */ /* 0x000fe40000000f00 */
[----:B------:R-:W-:-:S04]  /*02a0*/  FFMA.FTZ R4, R9, R11, R4 ;  /* 0x0000000b09047223 */ /* 0x000fc80000010004 */
[----:B------:R-:W-:Y:S01]  /*02b0*/  FFMA.FTZ R5, R4, R11, R5 ;  /* 0x0000000b04057223 */ /* 0x000fe20000010005 */
[----:B------:R-:W-:-:S03]  /*02c0*/  FSEL R4, -R11, R12, P1 ;  /* 0x0000000c0b047208 */ /* 0x000fc60000800100 */
[----:B------:R-:W-:-:S04]  /*02d0*/  FFMA.FTZ R5, R5, R11, R6 ;  /* 0x0000000b05057223 */ /* 0x000fc80000010006 */
[----:B------:R-:W-:Y:S02]  /*02e0*/  FFMA.FTZ R6, R5, R4, R4 ;  /* 0x0000000405067223 */ /* 0x000fe40000010004 */
[----:B------:R-:W1:Y:S02]  /*02f0*/  LDC.64 R4, c[0x0][0x218] ;  /* 0x00008600ff047b82 */ /* 0x000e640000000a00 */
[----:B------:R-:W2:Y:S02]  /*0300*/  @P1 MUFU.EX2 R7, R6 ;  /* 0x0000000600071308 */ /* 0x000ea40000000800 */
[----:B--2---:R-:W-:-:S05]  /*0310*/  @P1 FADD R7, -R7, 1 ;  /* 0x3f80000007071421 */ /* 0x004fca0000000100 */
[----:B------:R-:W-:Y:S01]  /*0320*/  @P1 LOP3.LUT R6, R7, 0x80000000, R12, 0xf8, !PT ;  /* 0x8000000007061812 */ /* 0x000fe200078ef80c */
[----:B-1----:R-:W-:-:S04]  /*0330*/  IMAD.WIDE R4, R0, 0x4, R4 ;  /* 0x0000000400047825 */ /* 0x002fc800078e0204 */
[----:B------:R-:W-:-:S04]  /*0340*/  FADD R7, R6, 1 ;  /* 0x3f80000006077421 */ /* 0x000fc80000000000 */
[----:B------:R-:W-:-:S04]  /*0350*/  FMUL R2, R2, R7 ;  /* 0x0000000702027220 */ /* 0x000fc80000400000 */
[----:B----4-:R-:W-:Y:S01]  /*0360*/  FMUL R3, R2, R3 ;  /* 0x0000000302037220 */ /* 0x010fe20000400000 */
[----:B------:R-:W-:Y:S06]  /*0370*/  @P0 EXIT ;  /* 0x000000000000094d */ /* 0x000fec0003800000 */
[----:B------:R-:W-:Y:S01]  /*0380*/  STG.E desc[UR4][R4.64], R3 ;  /* 0x0000000304007986 */ /* 0x000fe2000c101904 */
[----:B------:R-:W-:Y:S05]  /*0390*/  EXIT ;  /* 0x000000000000794d */ /* 0x000fea0003800000 */
.L_x_0:
[----:B------:R-:W-:-:S00]  /*03a0*/  BRA `(.L_x_0) ;  /* 0xfffffffc00fc7947 */ /* 0x000fc0000383ffff */
[----:B------:R-:W-:-:S00]  /*03b0*/  NOP ;  /* 0x0000000000007918 */ /* 0x000fc00000000000 */
        /* <DEDUP_REMOVED lines=12> */
.L_x_1:


//--------------------- .nv.global.init           --------------------------
	.section	.nv.global.init,"aw",@progbits
.nv.global.init:
	.type		_$_str,@object
	.size		_$_str,(.L_0 - _$_str)
_$_str:
        /*0000*/ 	.byte	0x5f, 0x5f, 0x43, 0x55, 0x44, 0x41, 0x5f, 0x46, 0x54, 0x5a, 0x00
.L_0:


//--------------------- .nv.constant0.triton_poi_fused_gelu_mul_0 --------------------------
	.section	.nv.constant0.triton_poi_fused_gelu_mul_0,"a",@progbits
	.sectionflags	@""
	.align	4
.nv.constant0.triton_poi_fused_gelu_mul_0:
	.zero		548
